	.headerflags	@"EF_CUDA_TEXMODE_UNIFIED EF_CUDA_64BIT_ADDRESS EF_CUDA_ACCELERATORS EF_CUDA_SM90 EF_CUDA_VIRTUAL_SM(EF_CUDA_SM90)"
	.elftype	@"ET_EXEC"


//--------------------- .nv.info                  --------------------------
	.section	.nv.info,"",@"SHT_CUDA_INFO"
	.align	4


	//----- nvinfo : EIATTR_REGCOUNT
	.align		4
        /*0000*/ 	.byte	0x04, 0x2f
        /*0002*/ 	.short	(.L_3 - .L_2)
	.align		4
.L_2:
        /*0004*/ 	.word	index@(triton_poi_fused__native_batch_norm_legit_no_training_add_relu_17)
        /*0008*/ 	.word	0x0000003a


	//----- nvinfo : EIATTR_MIN_STACK_SIZE
	.align		4
.L_3:
        /*000c*/ 	.byte	0x04, 0x12
        /*000e*/ 	.short	(.L_5 - .L_4)
	.align		4
.L_4:
        /*0010*/ 	.word	index@(triton_poi_fused__native_batch_norm_legit_no_training_add_relu_17)
        /*0014*/ 	.word	0x00000000


	//----- nvinfo : EIATTR_FRAME_SIZE
	.align		4
.L_5:
        /*0018*/ 	.byte	0x04, 0x11
        /*001a*/ 	.short	(.L_7 - .L_6)
	.align		4
.L_6:
        /*001c*/ 	.word	index@(triton_poi_fused__native_batch_norm_legit_no_training_add_relu_17)
        /*0020*/ 	.word	0x00000000


	//----- nvinfo : EIATTR_MIN_STACK_SIZE
	.align		4
.L_7:
        /*0024*/ 	.byte	0x04, 0x12
        /*0026*/ 	.short	(.L_9 - .L_8)
	.align		4
.L_8:
        /*0028*/ 	.word	index@(triton_poi_fused__native_batch_norm_legit_no_training_add_relu_17)
        /*002c*/ 	.word	0x00000000
.L_9:


//--------------------- .nv.info.triton_poi_fused__native_batch_norm_legit_no_training_add_relu_17 --------------------------
	.section	.nv.info.triton_poi_fused__native_batch_norm_legit_no_training_add_relu_17,"",@"SHT_CUDA_INFO"
	.sectionflags	@""
	.align	4


	//----- nvinfo : EIATTR_CUDA_API_VERSION
	.align		4
        /*0000*/ 	.byte	0x04, 0x37
        /*0002*/ 	.short	(.L_11 - .L_10)
.L_10:
        /*0004*/ 	.word	0x0000007c


	//----- nvinfo : EIATTR_KPARAM_INFO
	.align		4
.L_11:
        /*0008*/ 	.byte	0x04, 0x17
        /*000a*/ 	.short	(.L_13 - .L_12)
.L_12:
        /*000c*/ 	.word	0x00000000
        /*0010*/ 	.short	0x0009
        /*0012*/ 	.short	0x0044
        /*0014*/ 	.byte	0x00, 0xf0, 0x11, 0x00


	//----- nvinfo : EIATTR_KPARAM_INFO
	.align		4
.L_13:
        /*0018*/ 	.byte	0x04, 0x17
        /*001a*/ 	.short	(.L_15 - .L_14)
.L_14:
        /*001c*/ 	.word	0x00000000
        /*0020*/ 	.short	0x0008
        /*0022*/ 	.short	0x0040
        /*0024*/ 	.byte	0x00, 0xf0, 0x11, 0x00


	//----- nvinfo : EIATTR_KPARAM_INFO
	.align		4
.L_15:
        /*0028*/ 	.byte	0x04, 0x17
        /*002a*/ 	.short	(.L_17 - .L_16)
.L_16:
        /*002c*/ 	.word	0x00000000
        /*0030*/ 	.short	0x0007
        /*0032*/ 	.short	0x0038
        /*0034*/ 	.byte	0x00, 0xf4, 0x21, 0x00


	//----- nvinfo : EIATTR_KPARAM_INFO
	.align		4
.L_17:
        /*0038*/ 	.byte	0x04, 0x17
        /*003a*/ 	.short	(.L_19 - .L_18)
.L_18:
        /*003c*/ 	.word	0x00000000
        /*0040*/ 	.short	0x0006
        /*0042*/ 	.short	0x0030
        /*0044*/ 	.byte	0x00, 0xf4, 0x21, 0x00


	//----- nvinfo : EIATTR_KPARAM_INFO
	.align		4
.L_19:
        /*0048*/ 	.byte	0x04, 0x17
        /*004a*/ 	.short	(.L_21 - .L_20)
.L_20:
        /*004c*/ 	.word	0x00000000
        /*0050*/ 	.short	0x0005
        /*0052*/ 	.short	0x0028
        /*0054*/ 	.byte	0x00, 0xf4, 0x21, 0x00


	//----- nvinfo : EIATTR_KPARAM_INFO
	.align		4
.L_21:
        /*0058*/ 	.byte	0x04, 0x17
        /*005a*/ 	.short	(.L_23 - .L_22)
.L_22:
        /*005c*/ 	.word	0x00000000
        /*0060*/ 	.short	0x0004
        /*0062*/ 	.short	0x0020
        /*0064*/ 	.byte	0x00, 0xf4, 0x21, 0x00


	//----- nvinfo : EIATTR_KPARAM_INFO
	.align		4
.L_23:
        /*0068*/ 	.byte	0x04, 0x17
        /*006a*/ 	.short	(.L_25 - .L_24)
.L_24:
        /*006c*/ 	.word	0x00000000
        /*0070*/ 	.short	0x0003
        /*0072*/ 	.short	0x0018
        /*0074*/ 	.byte	0x00, 0xf4, 0x21, 0x00


	//----- nvinfo : EIATTR_KPARAM_INFO
	.align		4
.L_25:
        /*0078*/ 	.byte	0x04, 0x17
        /*007a*/ 	.short	(.L_27 - .L_26)
.L_26:
        /*007c*/ 	.word	0x00000000
        /*0080*/ 	.short	0x0002
        /*0082*/ 	.short	0x0010
        /*0084*/ 	.byte	0x00, 0xf4, 0x21, 0x00


	//----- nvinfo : EIATTR_KPARAM_INFO
	.align		4
.L_27:
        /*0088*/ 	.byte	0x04, 0x17
        /*008a*/ 	.short	(.L_29 - .L_28)
.L_28:
        /*008c*/ 	.word	0x00000000
        /*0090*/ 	.short	0x0001
        /*0092*/ 	.short	0x0008
        /*0094*/ 	.byte	0x00, 0xf4, 0x21, 0x00


	//----- nvinfo : EIATTR_KPARAM_INFO
	.align		4
.L_29:
        /*0098*/ 	.byte	0x04, 0x17
        /*009a*/ 	.short	(.L_31 - .L_30)
.L_30:
        /*009c*/ 	.word	0x00000000
        /*00a0*/ 	.short	0x0000
        /*00a2*/ 	.short	0x0000
        /*00a4*/ 	.byte	0x00, 0xf4, 0x21, 0x00


	//----- nvinfo : EIATTR_SPARSE_MMA_MASK
	.align		4
.L_31:
        /*00a8*/ 	.byte	0x03, 0x50
        /*00aa*/ 	.short	0x0000


	//----- nvinfo : EIATTR_MAXREG_COUNT
	.align		4
        /*00ac*/ 	.byte	0x03, 0x1b
        /*00ae*/ 	.short	0x00ff


	//----- nvinfo : EIATTR_EXIT_INSTR_OFFSETS
	.align		4
        /*00b0*/ 	.byte	0x04, 0x1c
        /*00b2*/ 	.short	(.L_33 - .L_32)


	//   ....[0]....
.L_32:
        /*00b4*/ 	.word	0x00001900


	//   ....[1]....
        /*00b8*/ 	.word	0x00001940


	//----- nvinfo : EIATTR_REQNTID
	.align		4
.L_33:
        /*00bc*/ 	.byte	0x04, 0x10
        /*00be*/ 	.short	(.L_35 - .L_34)
.L_34:
        /*00c0*/ 	.word	0x00000100
        /*00c4*/ 	.word	0x00000001
        /*00c8*/ 	.word	0x00000001


	//----- nvinfo : EIATTR_CBANK_PARAM_SIZE
	.align		4
.L_35:
        /*00cc*/ 	.byte	0x03, 0x19
        /*00ce*/ 	.short	0x0048


	//----- nvinfo : EIATTR_PARAM_CBANK
	.align		4
        /*00d0*/ 	.byte	0x04, 0x0a
        /*00d2*/ 	.short	(.L_37 - .L_36)
	.align		4
.L_36:
        /*00d4*/ 	.word	index@(.nv.constant0.triton_poi_fused__native_batch_norm_legit_no_training_add_relu_17)
        /*00d8*/ 	.short	0x0210
        /*00da*/ 	.short	0x0048


	//----- nvinfo : EIATTR_SW_WAR
	.align		4
.L_37:
        /*00dc*/ 	.byte	0x04, 0x36
        /*00de*/ 	.short	(.L_39 - .L_38)
.L_38:
        /*00e0*/ 	.word	0x00000008
.L_39:


//--------------------- .nv.callgraph             --------------------------
	.section	.nv.callgraph,"",@"SHT_CUDA_CALLGRAPH"
	.align	4
	.sectionentsize	8
	.align		4
        /*0000*/ 	.word	0x00000000
	.align		4
        /*0004*/ 	.word	0xffffffff
	.align		4
        /*0008*/ 	.word	0x00000000
	.align		4
        /*000c*/ 	.word	0xfffffffe
	.align		4
        /*0010*/ 	.word	0x00000000
	.align		4
        /*0014*/ 	.word	0xfffffffd
	.align		4
        /*0018*/ 	.word	0x00000000
	.align		4
        /*001c*/ 	.word	0xfffffffc


//--------------------- .nv.constant4             --------------------------
	.section	.nv.constant4,"a",@progbits
	.align	8
	.align		8
.nv.constant4:
        /*0000*/ 	.dword	_$_str
	.align		8
        /*0008*/ 	.dword	_$_str_$_2


//--------------------- .text.triton_poi_fused__native_batch_norm_legit_no_training_add_relu_17 --------------------------
	.section	.text.triton_poi_fused__native_batch_norm_legit_no_training_add_relu_17,"ax",@progbits
	.sectionflags	@"SHF_BARRIERS=1"
	.align	128
        .global         triton_poi_fused__native_batch_norm_legit_no_training_add_relu_17
        .type           triton_poi_fused__native_batch_norm_legit_no_training_add_relu_17,@function
        .size           triton_poi_fused__native_batch_norm_legit_no_training_add_relu_17,(.L_x_1 - triton_poi_fused__native_batch_norm_legit_no_training_add_relu_17)
        .other          triton_poi_fused__native_batch_norm_legit_no_training_add_relu_17,@"STO_CUDA_ENTRY STV_DEFAULT"
triton_poi_fused__native_batch_norm_legit_no_training_add_relu_17:
.text.triton_poi_fused__native_batch_norm_legit_no_training_add_relu_17:
[----:B------:R-:W0:Y:S01]  /*0000*/  LDC R1, c[0x0][0x28] ;  /* 0x00000a00ff017b82 */ /* 0x000e220000000800 */
[----:B------:R-:W1:Y:S07]  /*0010*/  S2R R22, SR_TID.X ;  /* 0x0000000000167919 */ /* 0x000e6e0000002100 */
[----:B------:R-:W2:Y:S01]  /*0020*/  LDC.64 R24, c[0x0][0x210] ;  /* 0x00008400ff187b82 */ /* 0x000ea20000000a00 */
[----:B------:R-:W-:Y:S01]  /*0030*/  CS2R R6, SRZ ;  /* 0x0000000000067805 */ /* 0x000fe2000001ff00 */
[----:B------:R-:W-:Y:S01]  /*0040*/  ULDC.64 UR6, c[0x0][0x208] ;  /* 0x0000820000067ab9 */ /* 0x000fe20000000a00 */
[----:B------:R-:W3:Y:S01]  /*0050*/  S2R R21, SR_CTAID.Y ;  /* 0x0000000000157919 */ /* 0x000ee20000002600 */
[----:B------:R-:W-:-:S02]  /*0060*/  CS2R R8, SRZ ;  /* 0x0000000000087805 */ /* 0x000fc4000001ff00 */
[----:B------:R-:W-:Y:S01]  /*0070*/  CS2R R10, SRZ ;  /* 0x00000000000a7805 */ /* 0x000fe2000001ff00 */
[----:B------:R-:W4:Y:S01]  /*0080*/  S2R R38, SR_CTAID.X ;  /* 0x0000000000267919 */ /* 0x000f220000002500 */
[----:B------:R-:W-:Y:S02]  /*0090*/  CS2R R12, SRZ ;  /* 0x00000000000c7805 */ /* 0x000fe4000001ff00 */
[----:B------:R-:W-:Y:S01]  /*00a0*/  CS2R R14, SRZ ;  /* 0x00000000000e7805 */ /* 0x000fe2000001ff00 */
[----:B------:R-:W5:Y:S01]  /*00b0*/  S2UR UR5, SR_CgaCtaId ;  /* 0x00000000000579c3 */ /* 0x000f620000008800 */
[----:B------:R-:W-:Y:S01]  /*00c0*/  UMOV UR4, 0x400 ;  /* 0x0000040000047882 */ /* 0x000fe20000000000 */
[----:B------:R-:W-:-:S06]  /*00d0*/  HFMA2.MMA R42, -RZ, RZ, 0, 0 ;  /* 0x00000000ff2a7435 */ /* 0x000fcc00000001ff */
[----:B------:R-:W2:Y:S01]  /*00e0*/  LDC.64 R40, c[0x0][0x230] ;  /* 0x00008c00ff287b82 */ /* 0x000ea20000000a00 */
[----:B-1----:R-:W-:Y:S01]  /*00f0*/  IMAD.SHL.U32 R23, R22, 0x4, RZ ;  /* 0x0000000416177824 */ /* 0x002fe200078e00ff */
[----:B------:R-:W-:-:S04]  /*0100*/  SHF.R.U32.HI R4, RZ, 0x6, R22 ;  /* 0x00000006ff047819 */ /* 0x000fc80000011616 */
[----:B------:R-:W-:Y:S01]  /*0110*/  LOP3.LUT R0, R23, 0xfc, RZ, 0xc0, !PT ;  /* 0x000000fc17007812 */ /* 0x000fe200078ec0ff */
[----:B----4-:R-:W-:-:S03]  /*0120*/  IMAD.SHL.U32 R38, R38, 0x10, RZ ;  /* 0x0000001026267824 */ /* 0x010fc600078e00ff */
[----:B---3--:R-:W-:-:S04]  /*0130*/  PRMT R0, R0, 0x6540, R21 ;  /* 0x0000654000007816 */ /* 0x008fc80000000015 */
[----:B------:R-:W-:Y:S02]  /*0140*/  SHF.R.S32.HI R3, RZ, 0x1f, R0 ;  /* 0x0000001fff037819 */ /* 0x000fe40000011400 */
[----:B------:R-:W-:Y:S02]  /*0150*/  ISETP.GE.AND P1, PT, R0, 0x200, PT ;  /* 0x000002000000780c */ /* 0x000fe40003f26270 */
[----:B------:R-:W-:-:S04]  /*0160*/  LEA.HI R3, R3, R0, RZ, 0x7 ;  /* 0x0000000003037211 */ /* 0x000fc800078f38ff */
[C---:B------:R-:W-:Y:S01]  /*0170*/  LOP3.LUT R5, R3.reuse, 0xffffff80, RZ, 0xc0, !PT ;  /* 0xffffff8003057812 */ /* 0x040fe200078ec0ff */
[----:B------:R-:W-:Y:S01]  /*0180*/  IMAD.SHL.U32 R2, R3, 0x400, RZ ;  /* 0x0000040003027824 */ /* 0x000fe200078e00ff */
[----:B------:R-:W-:-:S04]  /*0190*/  SGXT.U32 R3, R4, 0x2 ;  /* 0x000000020403781a */ /* 0x000fc80000000000 */
[----:B------:R-:W-:-:S04]  /*01a0*/  LOP3.LUT R2, R2, 0xfffe0000, RZ, 0xc0, !PT ;  /* 0xfffe000002027812 */ /* 0x000fc800078ec0ff */
[----:B------:R-:W-:Y:S02]  /*01b0*/  IADD3 R27, R2, R0, -R5 ;  /* 0x00000000021b7210 */ /* 0x000fe40007ffe805 */
[----:B------:R-:W-:Y:S02]  /*01c0*/  CS2R R4, SRZ ;  /* 0x0000000000047805 */ /* 0x000fe4000001ff00 */
[----:B------:R-:W-:-:S04]  /*01d0*/  LOP3.LUT R0, R38, R3, RZ, 0xfc, !PT ;  /* 0x0000000326007212 */ /* 0x000fc800078efcff */
[C---:B------:R-:W-:Y:S01]  /*01e0*/  ISETP.LT.AND P0, PT, R0.reuse, 0x400, !P1 ;  /* 0x000004000000780c */ /* 0x040fe20004f01270 */
[C---:B------:R-:W-:Y:S01]  /*01f0*/  IMAD R36, R0.reuse, 0x80, R27 ;  /* 0x0000008000247824 */ /* 0x040fe200078e021b */
[C---:B------:R-:W-:Y:S02]  /*0200*/  LOP3.LUT R2, R0.reuse, 0x4, RZ, 0xfc, !PT ;  /* 0x0000000400027812 */ /* 0x040fe400078efcff */
[----:B------:R-:W-:Y:S01]  /*0210*/  LOP3.LUT R3, R0, 0x8, RZ, 0xfc, !PT ;  /* 0x0000000800037812 */ /* 0x000fe200078efcff */
[----:B--2---:R-:W-:Y:S01]  /*0220*/  IMAD.WIDE R16, R36, 0x4, R24 ;  /* 0x0000000424107825 */ /* 0x004fe200078e0218 */
[C---:B------:R-:W-:Y:S02]  /*0230*/  ISETP.LT.AND P3, PT, R2.reuse, 0x400, !P1 ;  /* 0x000004000200780c */ /* 0x040fe40004f61270 */
[----:B------:R-:W-:Y:S01]  /*0240*/  SHF.R.U32.HI R20, RZ, 0x2, R22 ;  /* 0x00000002ff147819 */ /* 0x000fe20000011616 */
[----:B------:R-:W-:Y:S01]  /*0250*/  IMAD R2, R2, 0x80, R27 ;  /* 0x0000008002027824 */ /* 0x000fe200078e021b */
[----:B-----5:R-:W-:Y:S01]  /*0260*/  UPRMT UR4, UR5, 0x654, UR4 ;  /* 0x0000065405047896 */ /* 0x020fe20008000004 */
[----:B------:R-:W-:-:S02]  /*0270*/  SHF.R.S32.HI R30, RZ, 0x17, R21 ;  /* 0x00000017ff1e7819 */ /* 0x000fc40000011415 */
[----:B------:R1:W2:Y:S01]  /*0280*/  @P0 LDG.E.EL.128 R4, desc[UR6][R16.64] ;  /* 0x0000000610040981 */ /* 0x0002a2000c2e1d00 */
[----:B------:R-:W-:Y:S01]  /*0290*/  IMAD.WIDE R18, R2, 0x4, R24 ;  /* 0x0000000402127825 */ /* 0x000fe200078e0218 */
[----:B------:R-:W-:Y:S02]  /*02a0*/  LOP3.LUT R37, R23, 0x3fc, RZ, 0xc0, !PT ;  /* 0x000003fc17257812 */ /* 0x000fe400078ec0ff */
[----:B------:R-:W-:Y:S02]  /*02b0*/  P2R R26, PR, RZ, 0x1 ;  /* 0x00000001ff1a7803 */ /* 0x000fe40000000000 */
[----:B------:R3:W4:Y:S01]  /*02c0*/  @P3 LDG.E.EL.128 R8, desc[UR6][R18.64] ;  /* 0x0000000612083981 */ /* 0x000722000c2e1d00 */
[C---:B------:R-:W-:Y:S01]  /*02d0*/  ISETP.LT.AND P2, PT, R3.reuse, 0x400, !P1 ;  /* 0x000004000300780c */ /* 0x040fe20004f41270 */
[----:B------:R-:W-:-:S04]  /*02e0*/  IMAD R3, R3, 0x80, R27 ;  /* 0x0000008003037824 */ /* 0x000fc800078e021b */
[----:B------:R-:W-:-:S08]  /*02f0*/  IMAD.WIDE R28, R3, 0x4, R24 ;  /* 0x00000004031c7825 */ /* 0x000fd000078e0218 */
[----:B------:R5:W4:Y:S01]  /*0300*/  @P2 LDG.E.EL.128 R12, desc[UR6][R28.64] ;  /* 0x000000061c0c2981 */ /* 0x000b22000c2e1d00 */
[----:B------:R-:W-:-:S04]  /*0310*/  LOP3.LUT R0, R0, 0xc, RZ, 0xfc, !PT ;  /* 0x0000000c00007812 */ /* 0x000fc800078efcff */
[C---:B------:R-:W-:Y:S01]  /*0320*/  ISETP.LT.AND P1, PT, R0.reuse, 0x400, !P1 ;  /* 0x000004000000780c */ /* 0x040fe20004f21270 */
[----:B------:R-:W-:Y:S01]  /*0330*/  IMAD R0, R0, 0x80, R27 ;  /* 0x0000008000007824 */ /* 0x000fe200078e021b */
[----:B-1----:R-:W-:Y:S02]  /*0340*/  CS2R R16, SRZ ;  /* 0x0000000000107805 */ /* 0x002fe4000001ff00 */
[----:B---3--:R-:W-:Y:S01]  /*0350*/  CS2R R18, SRZ ;  /* 0x0000000000127805 */ /* 0x008fe2000001ff00 */
[----:B------:R-:W-:-:S08]  /*0360*/  IMAD.WIDE R24, R0, 0x4, R24 ;  /* 0x0000000400187825 */ /* 0x000fd000078e0218 */
[----:B------:R1:W3:Y:S01]  /*0370*/  @P1 LDG.E.EL.128 R16, desc[UR6][R24.64] ;  /* 0x0000000618101981 */ /* 0x0002e2000c2e1d00 */
[----:B------:R-:W-:Y:S02]  /*0380*/  LOP3.LUT R27, R20, 0x30, RZ, 0xc0, !PT ;  /* 0x00000030141b7812 */ /* 0x000fe400078ec0ff */
[----:B------:R-:W-:-:S03]  /*0390*/  SGXT R20, R30, 0x1 ;  /* 0x000000011e14781a */ /* 0x000fc60000000200 */
[----:B------:R-:W-:-:S04]  /*03a0*/  VIADD R30, R27, UR4 ;  /* 0x000000041b1e7c36 */ /* 0x000fc80008000000 */
[----:B------:R-:W-:Y:S01]  /*03b0*/  IMAD R37, R37, 0x4, R30 ;  /* 0x0000000425257824 */ /* 0x000fe200078e021e */
[C---:B-----5:R-:W-:Y:S01]  /*03c0*/  PRMT R29, R22.reuse, 0x6540, R21 ;  /* 0x00006540161d7816 */ /* 0x060fe20000000015 */
[----:B-1----:R-:W1:Y:S01]  /*03d0*/  LDC.64 R24, c[0x0][0x220] ;  /* 0x00008800ff187b82 */ /* 0x002e620000000a00 */
[----:B------:R-:W-:Y:S02]  /*03e0*/  LOP3.LUT R27, R22, 0xff, RZ, 0xc0, !PT ;  /* 0x000000ff161b7812 */ /* 0x000fe400078ec0ff */
[----:B------:R-:W-:Y:S02]  /*03f0*/  LEA.HI R28, R20, R29, RZ, 0x7 ;  /* 0x0000001d141c7211 */ /* 0x000fe400078f38ff */
[----:B------:R-:W-:Y:S02]  /*0400*/  LEA R27, R27, UR4, 0x2 ;  /* 0x000000041b1b7c11 */ /* 0x000fe4000f8e10ff */
[----:B------:R-:W-:Y:S02]  /*0410*/  LOP3.LUT R28, R28, 0xffffff80, RZ, 0xc0, !PT ;  /* 0xffffff801c1c7812 */ /* 0x000fe400078ec0ff */
[----:B------:R-:W-:-:S03]  /*0420*/  ISETP.GE.AND P0, PT, R29, 0x200, PT ;  /* 0x000002001d00780c */ /* 0x000fc60003f06270 */
[----:B------:R-:W-:-:S04]  /*0430*/  IMAD.IADD R39, R29, 0x1, -R28 ;  /* 0x000000011d277824 */ /* 0x000fc800078e0a1c */
[----:B-1----:R-:W-:Y:S02]  /*0440*/  IMAD.WIDE R34, R39, 0x4, R24 ;  /* 0x0000000427227825 */ /* 0x002fe400078e0218 */
[----:B------:R-:W1:Y:S01]  /*0450*/  LDC.64 R24, c[0x0][0x218] ;  /* 0x00008600ff187b82 */ /* 0x000e620000000a00 */
[----:B--2---:R2:W-:Y:S07]  /*0460*/  STS.128 [R37], R4 ;  /* 0x0000000425007388 */ /* 0x0045ee0000000c00 */
[----:B------:R-:W-:Y:S08]  /*0470*/  BAR.SYNC.DEFER_BLOCKING 0x0 ;  /* 0x0000000000007b1d */ /* 0x000ff00000010000 */
[----:B--2---:R-:W2:Y:S01]  /*0480*/  LDC.64 R4, c[0x0][0x228] ;  /* 0x00008a00ff047b82 */ /* 0x004ea20000000a00 */
[----:B------:R-:W-:Y:S04]  /*0490*/  LDS R31, [R27] ;  /* 0x000000001b1f7984 */ /* 0x000fe80000000800 */
[----:B------:R-:W-:Y:S04]  /*04a0*/  LDS R29, [R27+0x410] ;  /* 0x000410001b1d7984 */ /* 0x000fe80000000800 */
[----:B------:R-:W-:Y:S04]  /*04b0*/  LDS R28, [R27+0x820] ;  /* 0x000820001b1c7984 */ /* 0x000fe80000000800 */
[----:B------:R-:W5:Y:S01]  /*04c0*/  LDS R30, [R27+0xc30] ;  /* 0x000c30001b1e7984 */ /* 0x000f620000000800 */
[----:B------:R-:W-:Y:S06]  /*04d0*/  BAR.SYNC.DEFER_BLOCKING 0x0 ;  /* 0x0000000000007b1d */ /* 0x000fec0000010000 */
[----:B----4-:R-:W-:Y:S02]  /*04e0*/  STS.128 [R37], R8 ;  /* 0x0000000825007388 */ /* 0x010fe40000000c00 */
[----:B------:R-:W-:Y:S06]  /*04f0*/  BAR.SYNC.DEFER_BLOCKING 0x0 ;  /* 0x0000000000007b1d */ /* 0x000fec0000010000 */
[----:B------:R-:W-:Y:S04]  /*0500*/  LDS R32, [R27] ;  /* 0x000000001b207984 */ /* 0x000fe80000000800 */
[----:B------:R-:W-:Y:S04]  /*0510*/  LDS R33, [R27+0x410] ;  /* 0x000410001b217984 */ /* 0x000fe80000000800 */
[----:B------:R-:W-:Y:S04]  /*0520*/  LDS R6, [R27+0x820] ;  /* 0x000820001b067984 */ /* 0x000fe80000000800 */
[----:B------:R-:W-:Y:S01]  /*0530*/  LDS R7, [R27+0xc30] ;  /* 0x000c30001b077984 */ /* 0x000fe20000000800 */
[----:B------:R-:W-:Y:S06]  /*0540*/  BAR.SYNC.DEFER_BLOCKING 0x0 ;  /* 0x0000000000007b1d */ /* 0x000fec0000010000 */
[----:B------:R4:W-:Y:S02]  /*0550*/  STS.128 [R37], R12 ;  /* 0x0000000c25007388 */ /* 0x0009e40000000c00 */
[----:B------:R-:W-:Y:S06]  /*0560*/  BAR.SYNC.DEFER_BLOCKING 0x0 ;  /* 0x0000000000007b1d */ /* 0x000fec0000010000 */
[----:B------:R-:W-:Y:S04]  /*0570*/  LDS R11, [R27] ;  /* 0x000000001b0b7984 */ /* 0x000fe80000000800 */
[----:B------:R-:W-:Y:S04]  /*0580*/  LDS R10, [R27+0x410] ;  /* 0x000410001b0a7984 */ /* 0x000fe80000000800 */
[----:B------:R-:W5:Y:S04]  /*0590*/  LDS R9, [R27+0x820] ;  /* 0x000820001b097984 */ /* 0x000f680000000800 */
[----:B------:R-:W-:Y:S01]  /*05a0*/  LDS R8, [R27+0xc30] ;  /* 0x000c30001b087984 */ /* 0x000fe20000000800 */
[----:B------:R-:W-:Y:S06]  /*05b0*/  BAR.SYNC.DEFER_BLOCKING 0x0 ;  /* 0x0000000000007b1d */ /* 0x000fec0000010000 */
[----:B---3--:R3:W-:Y:S02]  /*05c0*/  STS.128 [R37], R16 ;  /* 0x0000001025007388 */ /* 0x0087e40000000c00 */
[----:B------:R-:W-:Y:S06]  /*05d0*/  BAR.SYNC.DEFER_BLOCKING 0x0 ;  /* 0x0000000000007b1d */ /* 0x000fec0000010000 */
[----:B------:R-:W3:Y:S01]  /*05e0*/  @!P0 LDG.E.EL R42, desc[UR6][R34.64] ;  /* 0x00000006222a8981 */ /* 0x000ee2000c2e1900 */
[----:B----4-:R-:W-:-:S02]  /*05f0*/  IMAD.MOV.U32 R12, RZ, RZ, RZ ;  /* 0x000000ffff0c7224 */ /* 0x010fc400078e00ff */
[C---:B-1----:R-:W-:Y:S01]  /*0600*/  IMAD.WIDE R24, R39.reuse, 0x4, R24 ;  /* 0x0000000427187825 */ /* 0x042fe200078e0218 */
[----:B------:R-:W1:Y:S04]  /*0610*/  LDS R13, [R27] ;  /* 0x000000001b0d7984 */ /* 0x000e680000000800 */
[----:B------:R-:W5:Y:S01]  /*0620*/  @!P0 LDG.E.EL R12, desc[UR6][R24.64] ;  /* 0x00000006180c8981 */ /* 0x000f62000c2e1900 */
[----:B------:R-:W-:Y:S02]  /*0630*/  IMAD.MOV.U32 R14, RZ, RZ, RZ ;  /* 0x000000ffff0e7224 */ /* 0x000fe400078e00ff */
[----:B------:R-:W-:Y:S01]  /*0640*/  IMAD.MOV.U32 R51, RZ, RZ, RZ ;  /* 0x000000ffff337224 */ /* 0x000fe200078e00ff */
[----:B------:R-:W4:Y:S01]  /*0650*/  LDS R15, [R27+0x410] ;  /* 0x000410001b0f7984 */ /* 0x000f220000000800 */
[----:B--2---:R-:W-:-:S03]  /*0660*/  IMAD.WIDE R4, R39, 0x4, R4 ;  /* 0x0000000427047825 */ /* 0x004fc600078e0204 */
[----:B------:R-:W2:Y:S01]  /*0670*/  LDS R17, [R27+0x820] ;  /* 0x000820001b117984 */ /* 0x000ea20000000800 */
[----:B0-----:R-:W-:-:S03]  /*0680*/  IMAD.WIDE R40, R39, 0x4, R40 ;  /* 0x0000000427287825 */ /* 0x001fc600078e0228 */
[----:B------:R0:W2:Y:S04]  /*0690*/  @!P0 LDG.E.EL R14, desc[UR6][R4.64] ;  /* 0x00000006040e8981 */ /* 0x0000a8000c2e1900 */
[----:B------:R0:W2:Y:S04]  /*06a0*/  @!P0 LDG.E.EL R51, desc[UR6][R40.64] ;  /* 0x0000000628338981 */ /* 0x0000a8000c2e1900 */
[----:B------:R-:W1:Y:S01]  /*06b0*/  LDS R19, [R27+0xc30] ;  /* 0x000c30001b137984 */ /* 0x000e620000000800 */
[----:B0-----:R-:W-:Y:S01]  /*06c0*/  IMAD.MOV.U32 R5, RZ, RZ, 0x3e800000 ;  /* 0x3e800000ff057424 */ /* 0x001fe200078e00ff */
[----:B------:R-:W-:-:S04]  /*06d0*/  SHF.R.U32.HI R40, RZ, 0x2, R22 ;  /* 0x00000002ff287819 */ /* 0x000fc80000011616 */
[----:B------:R-:W-:-:S04]  /*06e0*/  SGXT.U32 R40, R40, 0x6 ;  /* 0x000000062828781a */ /* 0x000fc80000000000 */
[----:B------:R-:W-:Y:S02]  /*06f0*/  PRMT R40, R40, 0x6540, R21 ;  /* 0x0000654028287816 */ /* 0x000fe40000000015 */
[----:B------:R-:W-:Y:S02]  /*0700*/  LOP3.LUT R38, R38, 0xc, R23, 0xf8, !PT ;  /* 0x0000000c26267812 */ /* 0x000fe400078ef817 */
[----:B------:R-:W-:-:S04]  /*0710*/  LOP3.LUT R21, R40, 0x80, RZ, 0xfc, !PT ;  /* 0x0000008028157812 */ /* 0x000fc800078efcff */
[----:B------:R-:W-:-:S05]  /*0720*/  LEA.HI R20, R20, R21, RZ, 0x7 ;  /* 0x0000001514147211 */ /* 0x000fca00078f38ff */
[----:B------:R-:W-:-:S05]  /*0730*/  IMAD.SHL.U32 R20, R20, 0x1000, RZ ;  /* 0x0000100014147824 */ /* 0x000fca00078e00ff */
[----:B------:R-:W-:Y:S01]  /*0740*/  LOP3.LUT R20, R20, 0xfff80000, RZ, 0xc0, !PT ;  /* 0xfff8000014147812 */ /* 0x000fe200078ec0ff */
[----:B---3--:R-:W-:-:S04]  /*0750*/  FADD R42, R42, 9.9999997473787516356e-06 ;  /* 0x3727c5ac2a2a7421 */ /* 0x008fc80000000000 */
[----:B------:R-:W0:Y:S02]  /*0760*/  MUFU.SQRT R16, R42 ;  /* 0x0000002a00107308 */ /* 0x000e240000002000 */
[C---:B0-----:R-:W-:Y:S02]  /*0770*/  FSETP.GT.AND P0, PT, R16.reuse, 8.50705917302346158658e+37, PT ;  /* 0x7e8000001000780b */ /* 0x041fe40003f04000 */
[----:B------:R-:W-:-:S11]  /*0780*/  FSETP.GEU.AND P4, PT, R16, 1.175494350822287508e-38, PT ;  /* 0x008000001000780b */ /* 0x000fd60003f8e000 */
[----:B------:R-:W-:-:S04]  /*0790*/  @P0 FMUL R16, R16, 0.25 ;  /* 0x3e80000010100820 */ /* 0x000fc80000400000 */
[----:B------:R-:W-:-:S06]  /*07a0*/  @!P4 FMUL R16, R16, 16777216 ;  /* 0x4b8000001010c820 */ /* 0x000fcc0000400000 */
[----:B------:R-:W0:Y:S01]  /*07b0*/  MUFU.RCP R16, R16 ;  /* 0x0000001000107308 */ /* 0x000e220000001000 */
[----:B------:R-:W-:Y:S01]  /*07c0*/  FSEL R5, R5, 1, P0 ;  /* 0x3f80000005057808 */ /* 0x000fe20000000000 */
[----:B-----5:R-:W-:-:S04]  /*07d0*/  FADD R30, R30, -R12 ;  /* 0x8000000c1e1e7221 */ /* 0x020fc80000000000 */
[----:B------:R-:W-:Y:S01]  /*07e0*/  @!P4 FMUL R5, R5, 16777216 ;  /* 0x4b8000000505c820 */ /* 0x000fe20000400000 */
[--C-:B------:R-:W-:Y:S01]  /*07f0*/  FADD R28, R28, -R12.reuse ;  /* 0x8000000c1c1c7221 */ /* 0x100fe20000000000 */
[----:B------:R-:W-:Y:S02]  /*0800*/  FADD R4, R31, -R12 ;  /* 0x8000000c1f047221 */ /* 0x000fe40000000000 */
[----:B0-----:R-:W-:-:S04]  /*0810*/  FMUL R5, R16, R5 ;  /* 0x0000000510057220 */ /* 0x001fc80000400000 */
[C---:B------:R-:W-:Y:S01]  /*0820*/  FMUL R30, R5.reuse, R30 ;  /* 0x0000001e051e7220 */ /* 0x040fe20000400000 */
[----:B------:R-:W-:Y:S01]  /*0830*/  FMUL R28, R5, R28 ;  /* 0x0000001c051c7220 */ /* 0x000fe20000400000 */
[--C-:B------:R-:W-:Y:S02]  /*0840*/  FADD R34, R9, -R12.reuse ;  /* 0x8000000c09227221 */ /* 0x100fe40000000000 */
[-CC-:B--2---:R-:W-:Y:S01]  /*0850*/  FFMA R30, R30, R14.reuse, R51.reuse ;  /* 0x0000000e1e1e7223 */ /* 0x184fe20000000033 */
[--C-:B------:R-:W-:Y:S01]  /*0860*/  FFMA R9, R28, R14, R51.reuse ;  /* 0x0000000e1c097223 */ /* 0x100fe20000000033 */
[----:B------:R-:W-:Y:S01]  /*0870*/  FMUL R4, R5, R4 ;  /* 0x0000000405047220 */ /* 0x000fe20000400000 */
[--C-:B------:R-:W-:Y:S01]  /*0880*/  FADD R16, R33, -R12.reuse ;  /* 0x8000000c21107221 */ /* 0x100fe20000000000 */
[--C-:B------:R-:W-:Y:S01]  /*0890*/  FADD R24, R11, -R12.reuse ;  /* 0x8000000c0b187221 */ /* 0x100fe20000000000 */
[----:B------:R-:W-:Y:S01]  /*08a0*/  FSETP.GEU.AND P5, PT, R30, RZ, PT ;  /* 0x000000ff1e00720b */ /* 0x000fe20003fae000 */
[--C-:B------:R-:W-:Y:S01]  /*08b0*/  FADD R32, R32, -R12.reuse ;  /* 0x8000000c20207221 */ /* 0x100fe20000000000 */
[--C-:B------:R-:W-:Y:S01]  /*08c0*/  FFMA R11, R4, R14, R51.reuse ;  /* 0x0000000e040b7223 */ /* 0x100fe20000000033 */
[----:B------:R-:W-:Y:S01]  /*08d0*/  FSETP.GEU.AND P4, PT, R9, RZ, PT ;  /* 0x000000ff0900720b */ /* 0x000fe20003f8e000 */
[----:B------:R-:W-:Y:S01]  /*08e0*/  FMUL R16, R5, R16 ;  /* 0x0000001005107220 */ /* 0x000fe20000400000 */
[--C-:B------:R-:W-:Y:S01]  /*08f0*/  FADD R22, R7, -R12.reuse ;  /* 0x8000000c07167221 */ /* 0x100fe20000000000 */
[----:B------:R-:W-:Y:S01]  /*0900*/  FSEL R28, R30, RZ, P5 ;  /* 0x000000ff1e1c7208 */ /* 0x000fe20002800000 */
[--C-:B-1----:R-:W-:Y:S01]  /*0910*/  FADD R42, R13, -R12.reuse ;  /* 0x8000000c0d2a7221 */ /* 0x102fe20000000000 */
[----:B------:R-:W-:Y:S01]  /*0920*/  FMUL R32, R5, R32 ;  /* 0x0000002005207220 */ /* 0x000fe20000400000 */
[----:B------:R-:W-:Y:S01]  /*0930*/  FSEL R30, R9, RZ, P4 ;  /* 0x000000ff091e7208 */ /* 0x000fe20002000000 */
[--C-:B------:R-:W-:Y:S01]  /*0940*/  FFMA R13, R16, R14, R51.reuse ;  /* 0x0000000e100d7223 */ /* 0x100fe20000000033 */
[----:B------:R-:W-:Y:S01]  /*0950*/  FSETP.GEU.AND P4, PT, R11, RZ, PT ;  /* 0x000000ff0b00720b */ /* 0x000fe20003f8e000 */
[----:B------:R-:W-:Y:S01]  /*0960*/  FMUL R22, R5, R22 ;  /* 0x0000001605167220 */ /* 0x000fe20000400000 */
[--C-:B------:R-:W-:Y:S01]  /*0970*/  FFMA R33, R32, R14, R51.reuse ;  /* 0x0000000e20217223 */ /* 0x100fe20000000033 */
[--C-:B----4-:R-:W-:Y:S01]  /*0980*/  FADD R44, R15, -R12.reuse ;  /* 0x8000000c0f2c7221 */ /* 0x110fe20000000000 */
[----:B------:R-:W-:Y:S01]  /*0990*/  FMUL R34, R5, R34 ;  /* 0x0000002205227220 */ /* 0x000fe20000400000 */
[----:B------:R-:W-:Y:S01]  /*09a0*/  FSEL R32, R11, RZ, P4 ;  /* 0x000000ff0b207208 */ /* 0x000fe20002000000 */
[--C-:B------:R-:W-:Y:S01]  /*09b0*/  FFMA R15, R22, R14, R51.reuse ;  /* 0x0000000e160f7223 */ /* 0x100fe20000000033 */
[----:B------:R-:W-:Y:S01]  /*09c0*/  FSETP.GEU.AND P4, PT, R13, RZ, PT ;  /* 0x000000ff0d00720b */ /* 0x000fe20003f8e000 */
[--C-:B------:R-:W-:Y:S01]  /*09d0*/  FADD R18, R29, -R12.reuse ;  /* 0x8000000c1d127221 */ /* 0x100fe20000000000 */
[--C-:B------:R-:W-:Y:S01]  /*09e0*/  FADD R6, R6, -R12.reuse ;  /* 0x8000000c06067221 */ /* 0x100fe20000000000 */
[--C-:B------:R-:W-:Y:S01]  /*09f0*/  FADD R10, R10, -R12.reuse ;  /* 0x8000000c0a0a7221 */ /* 0x100fe20000000000 */
[--C-:B------:R-:W-:Y:S01]  /*0a00*/  FADD R8, R8, -R12.reuse ;  /* 0x8000000c08087221 */ /* 0x100fe20000000000 */
[--C-:B------:R-:W-:Y:S01]  /*0a10*/  FADD R46, R17, -R12.reuse ;  /* 0x8000000c112e7221 */ /* 0x100fe20000000000 */
[----:B------:R-:W-:Y:S01]  /*0a20*/  FMUL R24, R5, R24 ;  /* 0x0000001805187220 */ /* 0x000fe20000400000 */
[----:B------:R-:W-:Y:S01]  /*0a30*/  FADD R12, R19, -R12 ;  /* 0x8000000c130c7221 */ /* 0x000fe20000000000 */
[--C-:B------:R-:W-:Y:S01]  /*0a40*/  FFMA R19, R34, R14, R51.reuse ;  /* 0x0000000e22137223 */ /* 0x100fe20000000033 */
[----:B------:R-:W-:Y:S01]  /*0a50*/  FMUL R42, R5, R42 ;  /* 0x0000002a052a7220 */ /* 0x000fe20000400000 */
[----:B------:R-:W-:Y:S01]  /*0a60*/  FSEL R34, R13, RZ, P4 ;  /* 0x000000ff0d227208 */ /* 0x000fe20002000000 */
[--C-:B------:R-:W-:Y:S01]  /*0a70*/  FFMA R24, R24, R14, R51.reuse ;  /* 0x0000000e18187223 */ /* 0x100fe20000000033 */
[----:B------:R-:W-:Y:S01]  /*0a80*/  FSETP.GEU.AND P4, PT, R15, RZ, PT ;  /* 0x000000ff0f00720b */ /* 0x000fe20003f8e000 */
[C---:B------:R-:W-:Y:S01]  /*0a90*/  FMUL R10, R5.reuse, R10 ;  /* 0x0000000a050a7220 */ /* 0x040fe20000400000 */
[----:B------:R-:W-:Y:S01]  /*0aa0*/  SHF.R.S32.HI R9, RZ, 0x1f, R40 ;  /* 0x0000001fff097819 */ /* 0x000fe20000011428 */
[----:B------:R-:W-:Y:S01]  /*0ab0*/  FMUL R50, R5, R46 ;  /* 0x0000002e05327220 */ /* 0x000fe20000400000 */
[-CC-:B------:R-:W-:Y:S01]  /*0ac0*/  FFMA R46, R42, R14.reuse, R51.reuse ;  /* 0x0000000e2a2e7223 */ /* 0x180fe20000000033 */
[----:B------:R-:W0:Y:S01]  /*0ad0*/  LDC.64 R16, c[0x0][0x238] ;  /* 0x00008e00ff107b82 */ /* 0x000e220000000a00 */
[----:B------:R-:W-:Y:S01]  /*0ae0*/  FSEL R42, R15, RZ, P4 ;  /* 0x000000ff0f2a7208 */ /* 0x000fe20002000000 */
[----:B------:R-:W-:Y:S01]  /*0af0*/  FFMA R10, R10, R14, R51 ;  /* 0x0000000e0a0a7223 */ /* 0x000fe20000000033 */
[----:B------:R-:W-:-:S02]  /*0b00*/  LEA.HI R9, R9, R40, RZ, 0x7 ;  /* 0x0000002809097211 */ /* 0x000fc400078f38ff */
[C---:B------:R-:W-:Y:S02]  /*0b10*/  FSETP.GEU.AND P4, PT, R24.reuse, RZ, PT ;  /* 0x000000ff1800720b */ /* 0x040fe40003f8e000 */
[C---:B------:R-:W-:Y:S01]  /*0b20*/  LOP3.LUT R39, R9.reuse, 0x3fff80, RZ, 0xc0, !PT ;  /* 0x003fff8009277812 */ /* 0x040fe200078ec0ff */
[----:B------:R-:W-:Y:S01]  /*0b30*/  IMAD.SHL.U32 R9, R9, 0x1000, RZ ;  /* 0x0000100009097824 */ /* 0x000fe200078e00ff */
[----:B------:R-:W-:Y:S02]  /*0b40*/  FSEL R43, R24, RZ, P4 ;  /* 0x000000ff182b7208 */ /* 0x000fe40002000000 */
[----:B------:R-:W-:Y:S01]  /*0b50*/  FSETP.GEU.AND P4, PT, R10, RZ, PT ;  /* 0x000000ff0a00720b */ /* 0x000fe20003f8e000 */
[----:B------:R-:W-:Y:S01]  /*0b60*/  FMUL R18, R5, R18 ;  /* 0x0000001205127220 */ /* 0x000fe20000400000 */
[----:B------:R-:W-:Y:S02]  /*0b70*/  ISETP.GE.AND P0, PT, R38, 0x400, PT ;  /* 0x000004002600780c */ /* 0x000fe40003f06270 */
[----:B------:R-:W-:Y:S01]  /*0b80*/  FSEL R48, R10, RZ, P4 ;  /* 0x000000ff0a307208 */ /* 0x000fe20002000000 */
[----:B------:R-:W-:Y:S01]  /*0b90*/  IMAD.IADD R39, R40, 0x1, -R39 ;  /* 0x0000000128277824 */ /* 0x000fe200078e0a27 */
[----:B------:R-:W-:Y:S01]  /*0ba0*/  LOP3.LUT R10, R9, 0xfff80000, RZ, 0xc0, !PT ;  /* 0xfff80000090a7812 */ /* 0x000fe200078ec0ff */
[----:B------:R-:W-:Y:S01]  /*0bb0*/  FMUL R44, R5, R44 ;  /* 0x0000002c052c7220 */ /* 0x000fe20000400000 */
[----:B------:R-:W-:Y:S01]  /*0bc0*/  FFMA R18, R18, R14, R51 ;  /* 0x0000000e12127223 */ /* 0x000fe20000000033 */
[----:B------:R-:W-:Y:S01]  /*0bd0*/  FSETP.GEU.AND P4, PT, R19, RZ, PT ;  /* 0x000000ff1300720b */ /* 0x000fe20003f8e000 */
[----:B------:R-:W-:Y:S01]  /*0be0*/  VIADD R22, R38, 0x40000 ;  /* 0x0004000026167836 */ /* 0x000fe20000000000 */
[----:B------:R-:W-:Y:S01]  /*0bf0*/  ISETP.LT.AND P6, PT, R40, 0x200, !P0 ;  /* 0x000002002800780c */ /* 0x000fe200047c1270 */
[----:B------:R-:W-:-:S02]  /*0c00*/  IMAD R27, R39, 0x400, R10 ;  /* 0x00000400271b7824 */ /* 0x000fc400078e020a */
[C---:B------:R-:W-:Y:S01]  /*0c10*/  FMUL R8, R5.reuse, R8 ;  /* 0x0000000805087220 */ /* 0x040fe20000400000 */
[----:B------:R-:W-:Y:S01]  /*0c20*/  FMUL R6, R5, R6 ;  /* 0x0000000605067220 */ /* 0x000fe20000400000 */
[-C--:B------:R-:W-:Y:S01]  /*0c30*/  FFMA R47, R44, R14.reuse, R51 ;  /* 0x0000000e2c2f7223 */ /* 0x080fe20000000033 */
[----:B------:R-:W-:Y:S02]  /*0c40*/  FSETP.GEU.AND P5, PT, R18, RZ, PT ;  /* 0x000000ff1200720b */ /* 0x000fe40003fae000 */
[----:B------:R-:W-:Y:S01]  /*0c50*/  FSEL R44, R19, RZ, P4 ;  /* 0x000000ff132c7208 */ /* 0x000fe20002000000 */
[----:B------:R-:W-:Y:S02]  /*0c60*/  IMAD.IADD R19, R22, 0x1, R27 ;  /* 0x0000000116137824 */ /* 0x000fe400078e021b */
[--C-:B------:R-:W-:Y:S01]  /*0c70*/  FFMA R45, R8, R14, R51.reuse ;  /* 0x0000000e082d7223 */ /* 0x100fe20000000033 */
[----:B------:R-:W-:Y:S01]  /*0c80*/  FMUL R12, R5, R12 ;  /* 0x0000000c050c7220 */ /* 0x000fe20000400000 */
[----:B------:R-:W-:Y:S01]  /*0c90*/  FFMA R35, R6, R14, R51 ;  /* 0x0000000e06237223 */ /* 0x000fe20000000033 */
[----:B------:R-:W-:-:S02]  /*0ca0*/  CS2R R4, SRZ ;  /* 0x0000000000047805 */ /* 0x000fc4000001ff00 */
[----:B------:R-:W-:Y:S02]  /*0cb0*/  CS2R R6, SRZ ;  /* 0x0000000000067805 */ /* 0x000fe4000001ff00 */
[----:B------:R-:W-:Y:S01]  /*0cc0*/  FSEL R31, R18, RZ, P5 ;  /* 0x000000ff121f7208 */ /* 0x000fe20002800000 */
[----:B0-----:R-:W-:Y:S01]  /*0cd0*/  IMAD.WIDE R18, R19, 0x4, R16 ;  /* 0x0000000413127825 */ /* 0x001fe200078e0210 */
[C---:B------:R-:W-:Y:S02]  /*0ce0*/  LOP3.LUT R8, R40.reuse, 0x40, RZ, 0xfc, !PT ;  /* 0x0000004028087812 */ /* 0x040fe400078efcff */
[----:B------:R-:W-:Y:S02]  /*0cf0*/  FSETP.GEU.AND P4, PT, R45, RZ, PT ;  /* 0x000000ff2d00720b */ /* 0x000fe40003f8e000 */
[----:B------:R0:W2:Y:S01]  /*0d00*/  @P6 LDG.E.EL.128 R4, desc[UR6][R18.64] ;  /* 0x0000000612046981 */ /* 0x0000a2000c2e1d00 */
[----:B------:R-:W-:Y:S02]  /*0d10*/  LOP3.LUT R40, R40, 0xc0, RZ, 0xfc, !PT ;  /* 0x000000c028287812 */ /* 0x000fe400078efcff */
[----:B------:R-:W-:-:S02]  /*0d20*/  SHF.R.S32.HI R11, RZ, 0x1f, R8 ;  /* 0x0000001fff0b7819 */ /* 0x000fc40000011408 */
[----:B------:R-:W-:Y:S02]  /*0d30*/  FSEL R45, R45, RZ, P4 ;  /* 0x000000ff2d2d7208 */ /* 0x000fe40002000000 */
[----:B------:R-:W-:Y:S02]  /*0d40*/  FSETP.GEU.AND P4, PT, R46, RZ, PT ;  /* 0x000000ff2e00720b */ /* 0x000fe40003f8e000 */
[----:B------:R-:W-:Y:S02]  /*0d50*/  SHF.R.S32.HI R13, RZ, 0x1f, R40 ;  /* 0x0000001fff0d7819 */ /* 0x000fe40000011428 */
[----:B------:R-:W-:Y:S01]  /*0d60*/  LEA.HI R11, R11, R8, RZ, 0x7 ;  /* 0x000000080b0b7211 */ /* 0x000fe200078f38ff */
[-CC-:B------:R-:W-:Y:S01]  /*0d70*/  FFMA R50, R50, R14.reuse, R51.reuse ;  /* 0x0000000e32327223 */ /* 0x180fe20000000033 */
[----:B------:R-:W-:Y:S01]  /*0d80*/  FSEL R46, R46, RZ, P4 ;  /* 0x000000ff2e2e7208 */ /* 0x000fe20002000000 */
[----:B------:R-:W-:Y:S01]  /*0d90*/  FFMA R51, R12, R14, R51 ;  /* 0x0000000e0c337223 */ /* 0x000fe20000000033 */
[----:B------:R-:W-:-:S02]  /*0da0*/  FSETP.GEU.AND P4, PT, R47, RZ, PT ;  /* 0x000000ff2f00720b */ /* 0x000fc40003f8e000 */
[----:B------:R-:W-:Y:S02]  /*0db0*/  FSETP.GEU.AND P5, PT, R33, RZ, PT ;  /* 0x000000ff2100720b */ /* 0x000fe40003fae000 */
[----:B------:R-:W-:Y:S02]  /*0dc0*/  LEA.HI R13, R13, R40, RZ, 0x7 ;  /* 0x000000280d0d7211 */ /* 0x000fe400078f38ff */
[C---:B------:R-:W-:Y:S02]  /*0dd0*/  LOP3.LUT R9, R11.reuse, 0x3fff80, RZ, 0xc0, !PT ;  /* 0x003fff800b097812 */ /* 0x040fe400078ec0ff */
[----:B------:R-:W-:Y:S02]  /*0de0*/  SHF.L.U32 R12, R11, 0xc, RZ ;  /* 0x0000000c0b0c7819 */ /* 0x000fe400000006ff */
[----:B------:R-:W-:Y:S02]  /*0df0*/  FSEL R47, R47, RZ, P4 ;  /* 0x000000ff2f2f7208 */ /* 0x000fe40002000000 */
[----:B------:R-:W-:-:S02]  /*0e00*/  FSEL R33, R33, RZ, P5 ;  /* 0x000000ff21217208 */ /* 0x000fc40002800000 */
[----:B------:R-:W-:Y:S01]  /*0e10*/  FSETP.GEU.AND P4, PT, R50, RZ, PT ;  /* 0x000000ff3200720b */ /* 0x000fe20003f8e000 */
[----:B------:R-:W-:Y:S01]  /*0e20*/  IMAD.IADD R9, R8, 0x1, -R9 ;  /* 0x0000000108097824 */ /* 0x000fe200078e0a09 */
[----:B------:R-:W-:Y:S02]  /*0e30*/  FSETP.GEU.AND P5, PT, R35, RZ, PT ;  /* 0x000000ff2300720b */ /* 0x000fe40003fae000 */
[C---:B------:R-:W-:Y:S01]  /*0e40*/  LOP3.LUT R11, R13.reuse, 0x3fff80, RZ, 0xc0, !PT ;  /* 0x003fff800d0b7812 */ /* 0x040fe200078ec0ff */
[----:B------:R-:W-:Y:S01]  /*0e50*/  IMAD.SHL.U32 R13, R13, 0x1000, RZ ;  /* 0x000010000d0d7824 */ /* 0x000fe200078e00ff */
[----:B------:R-:W-:Y:S02]  /*0e60*/  LOP3.LUT R12, R12, 0xfff80000, RZ, 0xc0, !PT ;  /* 0xfff800000c0c7812 */ /* 0x000fe400078ec0ff */
[----:B------:R-:W-:Y:S02]  /*0e70*/  FSEL R50, R50, RZ, P4 ;  /* 0x000000ff32327208 */ /* 0x000fe40002000000 */
[----:B------:R-:W-:Y:S01]  /*0e80*/  FSEL R35, R35, RZ, P5 ;  /* 0x000000ff23237208 */ /* 0x000fe20002800000 */
[----:B------:R-:W-:Y:S01]  /*0e90*/  IMAD R29, R9, 0x400, R12 ;  /* 0x00000400091d7824 */ /* 0x000fe200078e020c */
[----:B------:R-:W-:-:S02]  /*0ea0*/  FSETP.GEU.AND P4, PT, R51, RZ, PT ;  /* 0x000000ff3300720b */ /* 0x000fc40003f8e000 */
[----:B------:R-:W-:Y:S01]  /*0eb0*/  ISETP.LT.AND P5, PT, R8, 0x200, !P0 ;  /* 0x000002000800780c */ /* 0x000fe200047a1270 */
[----:B------:R-:W-:Y:S01]  /*0ec0*/  IMAD.IADD R11, R40, 0x1, -R11 ;  /* 0x00000001280b7824 */ /* 0x000fe200078e0a0b */
[----:B------:R-:W-:Y:S01]  /*0ed0*/  LOP3.LUT R10, R13, 0xfff80000, RZ, 0xc0, !PT ;  /* 0xfff800000d0a7812 */ /* 0x000fe200078ec0ff */
[----:B------:R-:W-:Y:S01]  /*0ee0*/  IMAD R39, R39, 0x400, R20 ;  /* 0x0000040027277824 */ /* 0x000fe200078e0214 */
[----:B------:R-:W-:Y:S01]  /*0ef0*/  FSEL R51, R51, RZ, P4 ;  /* 0x000000ff33337208 */ /* 0x000fe20002000000 */
[----:B------:R-:W-:Y:S01]  /*0f00*/  IMAD.IADD R25, R22, 0x1, R29 ;  /* 0x0000000116197824 */ /* 0x000fe200078e021d */
[----:B------:R-:W-:Y:S01]  /*0f10*/  ISETP.LT.AND P4, PT, R21, 0x200, !P0 ;  /* 0x000002001500780c */ /* 0x000fe20004781270 */
[----:B------:R-:W-:Y:S01]  /*0f20*/  IMAD R41, R11, 0x400, R10 ;  /* 0x000004000b297824 */ /* 0x000fe200078e020a */
[----:B------:R-:W-:Y:S02]  /*0f30*/  CS2R R8, SRZ ;  /* 0x0000000000087805 */ /* 0x000fe4000001ff00 */
[----:B------:R-:W-:-:S02]  /*0f40*/  CS2R R10, SRZ ;  /* 0x00000000000a7805 */ /* 0x000fc4000001ff00 */
[----:B------:R-:W-:Y:S01]  /*0f50*/  IADD3 R23, R22, R39, RZ ;  /* 0x0000002716177210 */ /* 0x000fe20007ffe0ff */
[----:B------:R-:W-:Y:S01]  /*0f60*/  IMAD.WIDE R24, R25, 0x4, R16 ;  /* 0x0000000419187825 */ /* 0x000fe200078e0210 */
[----:B------:R-:W-:Y:S02]  /*0f70*/  ISETP.LT.AND P0, PT, R40, 0x200, !P0 ;  /* 0x000002002800780c */ /* 0x000fe40004701270 */
[----:B------:R-:W-:Y:S02]  /*0f80*/  CS2R R12, SRZ ;  /* 0x00000000000c7805 */ /* 0x000fe4000001ff00 */
[----:B------:R-:W-:Y:S01]  /*0f90*/  CS2R R14, SRZ ;  /* 0x00000000000e7805 */ /* 0x000fe2000001ff00 */
[----:B0-----:R-:W-:Y:S01]  /*0fa0*/  IMAD.IADD R19, R22, 0x1, R41 ;  /* 0x0000000116137824 */ /* 0x001fe200078e0229 */
[----:B------:R-:W3:Y:S01]  /*0fb0*/  @P5 LDG.E.EL.128 R8, desc[UR6][R24.64] ;  /* 0x0000000618085981 */ /* 0x000ee2000c2e1d00 */
[----:B------:R-:W-:-:S04]  /*0fc0*/  IMAD.WIDE R22, R23, 0x4, R16 ;  /* 0x0000000417167825 */ /* 0x000fc800078e0210 */
[----:B------:R-:W-:Y:S01]  /*0fd0*/  IMAD.WIDE R20, R19, 0x4, R16 ;  /* 0x0000000413147825 */ /* 0x000fe200078e0210 */
[----:B------:R-:W-:Y:S02]  /*0fe0*/  CS2R R16, SRZ ;  /* 0x0000000000107805 */ /* 0x000fe4000001ff00 */
[----:B------:R-:W-:Y:S01]  /*0ff0*/  CS2R R18, SRZ ;  /* 0x0000000000127805 */ /* 0x000fe2000001ff00 */
[----:B------:R0:W4:Y:S05]  /*1000*/  @P4 LDG.E.EL.128 R12, desc[UR6][R22.64] ;  /* 0x00000006160c4981 */ /* 0x00012a000c2e1d00 */
[----:B------:R1:W5:Y:S01]  /*1010*/  @P0 LDG.E.EL.128 R16, desc[UR6][R20.64] ;  /* 0x0000000614100981 */ /* 0x000362000c2e1d00 */
[----:B------:R-:W0:Y:S01]  /*1020*/  S2R R40, SR_TID.X ;  /* 0x0000000000287919 */ /* 0x000e220000002100 */
[----:B------:R-:W1:Y:S01]  /*1030*/  S2UR UR4, SR_CgaCtaId ;  /* 0x00000000000479c3 */ /* 0x000e620000008800 */
[----:B------:R-:W-:-:S02]  /*1040*/  UMOV UR5, 0x400 ;  /* 0x0000040000057882 */ /* 0x000fc40000000000 */
[----:B-1----:R-:W-:Y:S01]  /*1050*/  UPRMT UR4, UR4, 0x654, UR5 ;  /* 0x0000065404047896 */ /* 0x002fe20008000005 */
[----:B0-----:R-:W-:-:S05]  /*1060*/  IMAD.SHL.U32 R49, R40, 0x10, RZ ;  /* 0x0000001028317824 */ /* 0x001fca00078e00ff */
[----:B------:R-:W-:-:S04]  /*1070*/  LOP3.LUT R49, R49, 0xff0, RZ, 0xc0, !PT ;  /* 0x00000ff031317812 */ /* 0x000fc800078ec0ff */
[----:B------:R-:W-:-:S05]  /*1080*/  LEA.HI R22, R49, UR4, RZ, 0x1e ;  /* 0x0000000431167c11 */ /* 0x000fca000f8ff0ff */
[----:B------:R-:W-:Y:S01]  /*1090*/  IMAD R25, R49, 0x4, R22 ;  /* 0x0000000431197824 */ /* 0x000fe200078e0216 */
[----:B------:R-:W-:Y:S01]  /*10a0*/  BAR.SYNC.DEFER_BLOCKING 0x0 ;  /* 0x0000000000007b1d */ /* 0x000fe20000010000 */
[C---:B------:R-:W-:Y:S01]  /*10b0*/  IMAD.SHL.U32 R49, R40.reuse, 0x4, RZ ;  /* 0x0000000428317824 */ /* 0x040fe200078e00ff */
[----:B------:R-:W-:-:S04]  /*10c0*/  LOP3.LUT R20, R40, 0xfc, RZ, 0xc0, !PT ;  /* 0x000000fc28147812 */ /* 0x000fc800078ec0ff */
[----:B------:R-:W-:Y:S01]  /*10d0*/  LOP3.LUT R49, R49, 0x3fc, RZ, 0xc0, !PT ;  /* 0x000003fc31317812 */ /* 0x000fe200078ec0ff */
[----:B------:R-:W-:Y:S01]  /*10e0*/  VIADD R20, R20, UR4 ;  /* 0x0000000414147c36 */ /* 0x000fe20008000000 */
[----:B------:R-:W-:Y:S04]  /*10f0*/  STS [R25], R32 ;  /* 0x0000002019007388 */ /* 0x000fe80000000800 */
[----:B------:R-:W-:Y:S04]  /*1100*/  STS [R25+0x4], R31 ;  /* 0x0000041f19007388 */ /* 0x000fe80000000800 */
[----:B------:R-:W-:Y:S04]  /*1110*/  STS [R25+0x8], R30 ;  /* 0x0000081e19007388 */ /* 0x000fe80000000800 */
[----:B------:R0:W-:Y:S04]  /*1120*/  STS [R25+0xc], R28 ;  /* 0x00000c1c19007388 */ /* 0x0001e80000000800 */
[----:B------:R-:W-:Y:S04]  /*1130*/  STS [R25+0x10], R33 ;  /* 0x0000102119007388 */ /* 0x000fe80000000800 */
[----:B------:R-:W-:Y:S04]  /*1140*/  STS [R25+0x14], R34 ;  /* 0x0000142219007388 */ /* 0x000fe80000000800 */
[----:B------:R-:W-:Y:S04]  /*1150*/  STS [R25+0x18], R35 ;  /* 0x0000182319007388 */ /* 0x000fe80000000800 */
[----:B------:R-:W-:Y:S04]  /*1160*/  STS [R25+0x1c], R42 ;  /* 0x00001c2a19007388 */ /* 0x000fe80000000800 */
[----:B------:R1:W-:Y:S04]  /*1170*/  STS [R25+0x20], R43 ;  /* 0x0000202b19007388 */ /* 0x0003e80000000800 */
[----:B------:R-:W-:Y:S04]  /*1180*/  STS [R25+0x24], R48 ;  /* 0x0000243019007388 */ /* 0x000fe80000000800 */
[----:B------:R-:W-:Y:S04]  /*1190*/  STS [R25+0x28], R44 ;  /* 0x0000282c19007388 */ /* 0x000fe80000000800 */
[----:B------:R-:W-:Y:S04]  /*11a0*/  STS [R25+0x2c], R45 ;  /* 0x00002c2d19007388 */ /* 0x000fe80000000800 */
[----:B------:R0:W-:Y:S04]  /*11b0*/  STS [R25+0x30], R46 ;  /* 0x0000302e19007388 */ /* 0x0001e80000000800 */
[----:B------:R-:W-:Y:S04]  /*11c0*/  STS [R25+0x34], R47 ;  /* 0x0000342f19007388 */ /* 0x000fe80000000800 */
[----:B------:R-:W-:Y:S04]  /*11d0*/  STS [R25+0x38], R50 ;  /* 0x0000383219007388 */ /* 0x000fe80000000800 */
[----:B------:R-:W-:Y:S01]  /*11e0*/  STS [R25+0x3c], R51 ;  /* 0x00003c3319007388 */ /* 0x000fe20000000800 */
[C---:B0-----:R-:W-:Y:S01]  /*11f0*/  IMAD R28, R49.reuse, 0x4, R20 ;  /* 0x00000004311c7824 */ /* 0x041fe200078e0214 */
[----:B-1----:R-:W0:Y:S08]  /*1200*/  LDC.64 R42, c[0x0][0x240] ;  /* 0x00009000ff2a7b82 */ /* 0x002e300000000a00 */
[----:B------:R-:W-:Y:S06]  /*1210*/  BAR.SYNC.DEFER_BLOCKING 0x0 ;  /* 0x0000000000007b1d */ /* 0x000fec0000010000 */
[----:B------:R-:W-:Y:S04]  /*1220*/  LDS R20, [R28] ;  /* 0x000000001c147984 */ /* 0x000fe80000000800 */
[----:B------:R-:W-:Y:S04]  /*1230*/  LDS R21, [R28+0x4] ;  /* 0x000004001c157984 */ /* 0x000fe80000000800 */
[----:B------:R-:W-:Y:S04]  /*1240*/  LDS R22, [R28+0x8] ;  /* 0x000008001c167984 */ /* 0x000fe80000000800 */
[----:B------:R1:W1:Y:S01]  /*1250*/  LDS R23, [R28+0xc] ;  /* 0x00000c001c177984 */ /* 0x0002620000000800 */
[----:B------:R-:W-:Y:S01]  /*1260*/  LOP3.LUT R46, R49, 0x400, RZ, 0xfc, !PT ;  /* 0x00000400312e7812 */ /* 0x000fe200078efcff */
[----:B------:R-:W-:-:S03]  /*1270*/  IMAD.IADD R31, R38, 0x1, R27 ;  /* 0x00000001261f7824 */ /* 0x000fc600078e021b */
[----:B------:R-:W-:Y:S01]  /*1280*/  SHF.R.U32.HI R46, RZ, 0x4, R46 ;  /* 0x00000004ff2e7819 */ /* 0x000fe2000001162e */
[----:B0-----:R-:W-:-:S03]  /*1290*/  IMAD.WIDE R30, R31, 0x4, R42 ;  /* 0x000000041f1e7825 */ /* 0x001fc600078e022a */
[----:B------:R-:W-:Y:S02]  /*12a0*/  LEA R24, R46, UR4, 0x2 ;  /* 0x000000042e187c11 */ /* 0x000fe4000f8e10ff */
[C---:B------:R-:W-:Y:S02]  /*12b0*/  LOP3.LUT R45, R49.reuse, 0x800, RZ, 0xfc, !PT ;  /* 0x00000800312d7812 */ /* 0x040fe400078efcff */
[C---:B------:R-:W-:Y:S02]  /*12c0*/  LEA R32, R49.reuse, R24, 0x2 ;  /* 0x0000001831207211 */ /* 0x040fe400078e10ff */
[----:B------:R-:W-:Y:S02]  /*12d0*/  LOP3.LUT R44, R49, 0xc00, RZ, 0xfc, !PT ;  /* 0x00000c00312c7812 */ /* 0x000fe400078efcff */
[----:B------:R-:W-:Y:S01]  /*12e0*/  SHF.R.U32.HI R45, RZ, 0x4, R45 ;  /* 0x00000004ff2d7819 */ /* 0x000fe2000001162d */
[----:B------:R-:W-:Y:S01]  /*12f0*/  LDS R24, [R32+0x1000] ;  /* 0x0010000020187984 */ /* 0x000fe20000000800 */
[----:B------:R-:W-:-:S03]  /*1300*/  SHF.R.U32.HI R44, RZ, 0x4, R44 ;  /* 0x00000004ff2c7819 */ /* 0x000fc6000001162c */
[----:B------:R-:W-:Y:S01]  /*1310*/  LDS R25, [R32+0x1004] ;  /* 0x0010040020197984 */ /* 0x000fe20000000800 */
[----:B-1----:R-:W-:-:S03]  /*1320*/  LEA R28, R45, UR4, 0x2 ;  /* 0x000000042d1c7c11 */ /* 0x002fc6000f8e10ff */
[----:B------:R-:W-:Y:S02]  /*1330*/  LDS R27, [R32+0x100c] ;  /* 0x00100c00201b7984 */ /* 0x000fe40000000800 */
[----:B------:R-:W-:Y:S02]  /*1340*/  IMAD R47, R49, 0x4, R28 ;  /* 0x00000004312f7824 */ /* 0x000fe400078e021c */
[----:B------:R-:W-:-:S03]  /*1350*/  IMAD.IADD R51, R38, 0x1, R29 ;  /* 0x0000000126337824 */ /* 0x000fc600078e021d */
[----:B------:R-:W-:Y:S04]  /*1360*/  LDS R28, [R47+0x2000] ;  /* 0x002000002f1c7984 */ /* 0x000fe80000000800 */
[----:B------:R-:W-:Y:S04]  /*1370*/  LDS R29, [R47+0x2004] ;  /* 0x002004002f1d7984 */ /* 0x000fe80000000800 */
[----:B------:R0:W-:Y:S01]  /*1380*/  @P6 STG.E.128 desc[UR6][R30.64], R20 ;  /* 0x000000141e006986 */ /* 0x0001e2000c101d06 */
[----:B------:R-:W-:-:S03]  /*1390*/  ISETP.NE.AND P6, PT, R26, RZ, PT ;  /* 0x000000ff1a00720c */ /* 0x000fc60003fc5270 */
[----:B------:R-:W1:Y:S04]  /*13a0*/  LDS R26, [R32+0x1008] ;  /* 0x00100800201a7984 */ /* 0x000e680000000800 */
[----:B------:R-:W-:Y:S01]  /*13b0*/  LDS R31, [R47+0x200c] ;  /* 0x00200c002f1f7984 */ /* 0x000fe20000000800 */
[----:B0-----:R-:W-:-:S05]  /*13c0*/  LEA R30, R44, UR4, 0x2 ;  /* 0x000000042c1e7c11 */ /* 0x001fca000f8e10ff */
[----:B------:R-:W-:Y:S02]  /*13d0*/  IMAD R48, R49, 0x4, R30 ;  /* 0x0000000431307824 */ /* 0x000fe400078e021e */
[----:B------:R-:W0:Y:S04]  /*13e0*/  LDS R30, [R47+0x2008] ;  /* 0x002008002f1e7984 */ /* 0x000e280000000800 */
[----:B------:R-:W-:Y:S04]  /*13f0*/  LDS R32, [R48+0x3000] ;  /* 0x0030000030207984 */ /* 0x000fe80000000800 */
[----:B------:R-:W-:Y:S04]  /*1400*/  LDS R33, [R48+0x3004] ;  /* 0x0030040030217984 */ /* 0x000fe80000000800 */
[----:B------:R-:W-:Y:S04]  /*1410*/  LDS R34, [R48+0x3008] ;  /* 0x0030080030227984 */ /* 0x000fe80000000800 */
[----:B------:R-:W0:Y:S01]  /*1420*/  LDS R35, [R48+0x300c] ;  /* 0x00300c0030237984 */ /* 0x000e220000000800 */
[----:B------:R-:W-:Y:S01]  /*1430*/  SHF.R.U32.HI R53, RZ, 0x2, R40 ;  /* 0x00000002ff357819 */ /* 0x000fe20000011628 */
[----:B------:R-:W-:-:S02]  /*1440*/  IMAD.SHL.U32 R40, R40, 0x400, RZ ;  /* 0x0000040028287824 */ /* 0x000fc400078e00ff */
[----:B------:R-:W-:-:S03]  /*1450*/  IMAD.WIDE R50, R51, 0x4, R42 ;  /* 0x0000000433327825 */ /* 0x000fc600078e022a */
[----:B------:R-:W-:Y:S01]  /*1460*/  LOP3.LUT R40, R40, 0xc00, RZ, 0xc0, !PT ;  /* 0x00000c0028287812 */ /* 0x000fe200078ec0ff */
[C---:B------:R-:W-:Y:S01]  /*1470*/  IMAD.IADD R39, R38.reuse, 0x1, R39 ;  /* 0x0000000126277824 */ /* 0x040fe200078e0227 */
[----:B------:R-:W-:Y:S01]  /*1480*/  SGXT.U32 R53, R53, 0x6 ;  /* 0x000000063535781a */ /* 0x000fe20000000000 */
[----:B------:R-:W-:Y:S01]  /*1490*/  IMAD.IADD R41, R38, 0x1, R41 ;  /* 0x0000000126297824 */ /* 0x000fe200078e0229 */
[C---:B------:R-:W-:Y:S01]  /*14a0*/  LOP3.LUT R38, R40.reuse, 0x100, RZ, 0xfc, !PT ;  /* 0x0000010028267812 */ /* 0x040fe200078efcff */
[----:B-1----:R1:W-:Y:S01]  /*14b0*/  @P5 STG.E.128 desc[UR6][R50.64], R24 ;  /* 0x0000001832005986 */ /* 0x0023e2000c101d06 */
[----:B--2---:R-:W-:Y:S01]  /*14c0*/  FADD R21, R21, R5 ;  /* 0x0000000515157221 */ /* 0x004fe20000000000 */
[----:B-1----:R-:W-:Y:S02]  /*14d0*/  LOP3.LUT R50, R40, R53, RZ, 0xfc, !PT ;  /* 0x0000003528327212 */ /* 0x002fe400078efcff */
[----:B------:R-:W-:-:S05]  /*14e0*/  LEA.HI R51, R38, UR4, RZ, 0x1c ;  /* 0x0000000426337c11 */ /* 0x000fca000f8fe0ff */
[----:B------:R-:W-:Y:S02]  /*14f0*/  IMAD R38, R50, 0x4, R51 ;  /* 0x0000000432267824 */ /* 0x000fe400078e0233 */
[----:B------:R-:W-:Y:S01]  /*1500*/  FADD R51, R20, R4 ;  /* 0x0000000414337221 */ /* 0x000fe20000000000 */
[----:B------:R-:W-:-:S04]  /*1510*/  IMAD.WIDE R4, R39, 0x4, R42 ;  /* 0x0000000427047825 */ /* 0x000fc800078e022a */
[----:B------:R-:W-:Y:S01]  /*1520*/  IMAD.WIDE R42, R41, 0x4, R42 ;  /* 0x00000004292a7825 */ /* 0x000fe200078e022a */
[----:B0-----:R-:W-:Y:S04]  /*1530*/  @P4 STG.E.128 desc[UR6][R4.64], R28 ;  /* 0x0000001c04004986 */ /* 0x001fe8000c101d06 */
[----:B------:R-:W-:Y:S01]  /*1540*/  @P0 STG.E.128 desc[UR6][R42.64], R32 ;  /* 0x000000202a000986 */ /* 0x000fe2000c101d06 */
[C---:B------:R-:W-:Y:S02]  /*1550*/  LOP3.LUT R52, R40.reuse, 0x200, RZ, 0xfc, !PT ;  /* 0x0000020028347812 */ /* 0x040fe400078efcff */
[C---:B------:R-:W-:Y:S02]  /*1560*/  LOP3.LUT R54, R40.reuse, 0x300, RZ, 0xfc, !PT ;  /* 0x0000030028367812 */ /* 0x040fe400078efcff */
[----:B------:R-:W-:-:S02]  /*1570*/  LEA.HI R47, R40, UR4, RZ, 0x1c ;  /* 0x00000004282f7c11 */ /* 0x000fc4000f8fe0ff */
[----:B------:R-:W-:Y:S02]  /*1580*/  LEA.HI R53, R52, UR4, RZ, 0x1c ;  /* 0x0000000434357c11 */ /* 0x000fe4000f8fe0ff */
[----:B------:R-:W-:Y:S01]  /*1590*/  LEA.HI R55, R54, UR4, RZ, 0x1c ;  /* 0x0000000436377c11 */ /* 0x000fe2000f8fe0ff */
[C---:B------:R-:W-:Y:S01]  /*15a0*/  IMAD R40, R50.reuse, 0x4, R47 ;  /* 0x0000000432287824 */ /* 0x040fe200078e022f */
[----:B------:R-:W-:Y:S01]  /*15b0*/  BAR.SYNC.DEFER_BLOCKING 0x0 ;  /* 0x0000000000007b1d */ /* 0x000fe20000010000 */
[----:B------:R-:W-:Y:S01]  /*15c0*/  LEA R47, R50, R53, 0x2 ;  /* 0x00000035322f7211 */ /* 0x000fe200078e10ff */
[----:B------:R-:W-:Y:S01]  /*15d0*/  FADD R6, R22, R6 ;  /* 0x0000000616067221 */ /* 0x000fe20000000000 */
[----:B------:R-:W-:Y:S02]  /*15e0*/  IMAD R48, R50, 0x4, R55 ;  /* 0x0000000432307824 */ /* 0x000fe400078e0237 */
[----:B------:R-:W-:Y:S01]  /*15f0*/  FADD R7, R23, R7 ;  /* 0x0000000717077221 */ /* 0x000fe20000000000 */
[----:B---3--:R-:W-:Y:S01]  /*1600*/  FADD R23, R24, R8 ;  /* 0x0000000818177221 */ /* 0x008fe20000000000 */
[----:B------:R-:W-:Y:S01]  /*1610*/  FADD R9, R25, R9 ;  /* 0x0000000919097221 */ /* 0x000fe20000000000 */
[----:B------:R-:W-:Y:S01]  /*1620*/  FADD R10, R26, R10 ;  /* 0x0000000a1a0a7221 */ /* 0x000fe20000000000 */
[----:B------:R-:W-:Y:S01]  /*1630*/  FADD R11, R27, R11 ;  /* 0x0000000b1b0b7221 */ /* 0x000fe20000000000 */
[----:B----4-:R-:W-:Y:S01]  /*1640*/  FADD R25, R28, R12 ;  /* 0x0000000c1c197221 */ /* 0x010fe20000000000 */
[----:B------:R-:W-:Y:S01]  /*1650*/  FADD R13, R29, R13 ;  /* 0x0000000d1d0d7221 */ /* 0x000fe20000000000 */
[----:B------:R-:W-:Y:S01]  /*1660*/  FADD R14, R30, R14 ;  /* 0x0000000e1e0e7221 */ /* 0x000fe20000000000 */
[----:B------:R-:W-:Y:S01]  /*1670*/  FADD R15, R31, R15 ;  /* 0x0000000f1f0f7221 */ /* 0x000fe20000000000 */
[----:B-----5:R-:W-:Y:S01]  /*1680*/  FADD R27, R32, R16 ;  /* 0x00000010201b7221 */ /* 0x020fe20000000000 */
[----:B------:R-:W-:Y:S01]  /*1690*/  FADD R17, R33, R17 ;  /* 0x0000001121117221 */ /* 0x000fe20000000000 */
[----:B------:R-:W-:Y:S01]  /*16a0*/  FADD R18, R34, R18 ;  /* 0x0000001222127221 */ /* 0x000fe20000000000 */
[----:B------:R-:W-:Y:S04]  /*16b0*/  STS [R40], R51 ;  /* 0x0000003328007388 */ /* 0x000fe80000000800 */
[----:B------:R0:W-:Y:S04]  /*16c0*/  STS [R38+0x400], R21 ;  /* 0x0004001526007388 */ /* 0x0001e80000000800 */
[----:B------:R-:W-:Y:S04]  /*16d0*/  STS [R47+0x800], R6 ;  /* 0x000800062f007388 */ /* 0x000fe80000000800 */
[----:B------:R-:W-:Y:S01]  /*16e0*/  STS [R48+0xc00], R7 ;  /* 0x000c000730007388 */ /* 0x000fe20000000800 */
[----:B------:R-:W-:Y:S01]  /*16f0*/  FADD R39, R35, R19 ;  /* 0x0000001323277221 */ /* 0x000fe20000000000 */
[----:B------:R-:W-:Y:S01]  /*1700*/  LOP3.LUT R46, R46, 0x70, RZ, 0xc0, !PT ;  /* 0x000000702e2e7812 */ /* 0x000fe200078ec0ff */
[----:B0-----:R-:W0:Y:S01]  /*1710*/  LDC.64 R20, c[0x0][0x248] ;  /* 0x00009200ff147b82 */ /* 0x001e220000000a00 */
[----:B------:R-:W-:Y:S04]  /*1720*/  STS [R40+0x100], R23 ;  /* 0x0001001728007388 */ /* 0x000fe80000000800 */
        /* <DEDUP_REMOVED lines=8> */
[----:B------:R0:W-:Y:S04]  /*17b0*/  STS [R38+0x700], R17 ;  /* 0x0007001126007388 */ /* 0x0001e80000000800 */
[----:B------:R1:W-:Y:S04]  /*17c0*/  STS [R47+0xb00], R18 ;  /* 0x000b00122f007388 */ /* 0x0003e80000000800 */
[----:B------:R-:W-:Y:S01]  /*17d0*/  STS [R48+0xf00], R39 ;  /* 0x000f002730007388 */ /* 0x000fe20000000800 */
[----:B------:R-:W-:Y:S01]  /*17e0*/  LOP3.LUT R45, R45, 0xb0, RZ, 0xc0, !PT ;  /* 0x000000b02d2d7812 */ /* 0x000fe200078ec0ff */
[----:B------:R-:W-:-:S04]  /*17f0*/  VIADD R46, R46, UR4 ;  /* 0x000000042e2e7c36 */ /* 0x000fc80008000000 */
[----:B------:R-:W-:Y:S02]  /*1800*/  VIADD R4, R45, UR4 ;  /* 0x000000042d047c36 */ /* 0x000fe40008000000 */
[C---:B------:R-:W-:Y:S01]  /*1810*/  IMAD R8, R49.reuse, 0x4, R46 ;  /* 0x0000000431087824 */ /* 0x040fe200078e022e */
[----:B------:R-:W-:Y:S01]  /*1820*/  BAR.SYNC.DEFER_BLOCKING 0x0 ;  /* 0x0000000000007b1d */ /* 0x000fe20000010000 */
[----:B------:R-:W-:-:S05]  /*1830*/  IMAD R12, R49, 0x4, R4 ;  /* 0x00000004310c7824 */ /* 0x000fca00078e0204 */
[----:B------:R-:W2:Y:S04]  /*1840*/  LDS.128 R4, [R37] ;  /* 0x0000000025047984 */ /* 0x000ea80000000c00 */
[----:B------:R-:W3:Y:S04]  /*1850*/  LDS.128 R8, [R8+0x1000] ;  /* 0x0010000008087984 */ /* 0x000ee80000000c00 */
[----:B------:R-:W4:Y:S01]  /*1860*/  LDS.128 R12, [R12+0x2000] ;  /* 0x002000000c0c7984 */ /* 0x000f220000000c00 */
[----:B0-----:R-:W-:Y:S01]  /*1870*/  IMAD.WIDE R16, R36, 0x4, R20 ;  /* 0x0000000424107825 */ /* 0x001fe200078e0214 */
[----:B------:R-:W-:-:S03]  /*1880*/  LOP3.LUT R44, R44, 0xf0, RZ, 0xc0, !PT ;  /* 0x000000f02c2c7812 */ /* 0x000fc600078ec0ff */
[----:B-1----:R-:W-:-:S04]  /*1890*/  IMAD.WIDE R18, R2, 0x4, R20 ;  /* 0x0000000402127825 */ /* 0x002fc800078e0214 */
[----:B------:R-:W-:-:S04]  /*18a0*/  IMAD.WIDE R2, R3, 0x4, R20 ;  /* 0x0000000403027825 */ /* 0x000fc800078e0214 */
[----:B------:R-:W-:-:S04]  /*18b0*/  VIADD R44, R44, UR4 ;  /* 0x000000042c2c7c36 */ /* 0x000fc80008000000 */
[----:B------:R-:W-:Y:S01]  /*18c0*/  IMAD R44, R49, 0x4, R44 ;  /* 0x00000004312c7824 */ /* 0x000fe200078e022c */
[----:B--2---:R0:W-:Y:S04]  /*18d0*/  @P6 STG.E.128 desc[UR6][R16.64], R4 ;  /* 0x0000000410006986 */ /* 0x0041e8000c101d06 */
[----:B---3--:R0:W-:Y:S04]  /*18e0*/  @P3 STG.E.128 desc[UR6][R18.64], R8 ;  /* 0x0000000812003986 */ /* 0x0081e8000c101d06 */
[----:B----4-:R0:W-:Y:S02]  /*18f0*/  @P2 STG.E.128 desc[UR6][R2.64], R12 ;  /* 0x0000000c02002986 */ /* 0x0101e4000c101d06 */
[----:B0-----:R-:W-:Y:S05]  /*1900*/  @!P1 EXIT ;  /* 0x000000000000994d */ /* 0x001fea0003800000 */
[----:B------:R-:W1:Y:S01]  /*1910*/  LDS.128 R44, [R44+0x3000] ;  /* 0x003000002c2c7984 */ /* 0x000e620000000c00 */
[----:B0-----:R-:W-:-:S05]  /*1920*/  IMAD.WIDE R2, R0, 0x4, R20 ;  /* 0x0000000400027825 */ /* 0x001fca00078e0214 */
[----:B-1----:R-:W-:Y:S01]  /*1930*/  STG.E.128 desc[UR6][R2.64], R44 ;  /* 0x0000002c02007986 */ /* 0x002fe2000c101d06 */
[----:B------:R-:W-:Y:S05]  /*1940*/  EXIT ;  /* 0x000000000000794d */ /* 0x000fea0003800000 */
.L_x_0:
[----:B------:R-:W-:-:S00]  /*1950*/  BRA `(.L_x_0) ;  /* 0xfffffffc00fc7947 */ /* 0x000fc0000383ffff */
[----:B------:R-:W-:-:S00]  /*1960*/  NOP ;  /* 0x0000000000007918 */ /* 0x000fc00000000000 */
        /* <DEDUP_REMOVED lines=9> */
.L_x_1:


//--------------------- .nv.global.init           --------------------------
	.section	.nv.global.init,"aw",@progbits
.nv.global.init:
	.type		_$_str,@object
	.size		_$_str,(_$_str_$_2 - _$_str)
_$_str:
        /*0000*/ 	.byte	0x5f, 0x5f, 0x43, 0x55, 0x44, 0x41, 0x5f, 0x46, 0x54, 0x5a, 0x00
	.type		_$_str_$_2,@object
	.size		_$_str_$_2,(.L_1 - _$_str_$_2)
_$_str_$_2:
        /*000b*/ 	.byte	0x5f, 0x5f, 0x43, 0x55, 0x44, 0x41, 0x5f, 0x50, 0x52, 0x45, 0x43, 0x5f, 0x53, 0x51, 0x52, 0x54
        /*001b*/ 	.byte	0x00
.L_1:


//--------------------- .nv.shared.triton_poi_fused__native_batch_norm_legit_no_training_add_relu_17 --------------------------
	.section	.nv.shared.triton_poi_fused__native_batch_norm_legit_no_training_add_relu_17,"aw",@nobits
	.sectionflags	@""
	.align	16
	.zero		1024


//--------------------- .nv.constant0.triton_poi_fused__native_batch_norm_legit_no_training_add_relu_17 --------------------------
	.section	.nv.constant0.triton_poi_fused__native_batch_norm_legit_no_training_add_relu_17,"a",@progbits
	.sectionflags	@""
	.align	4
.nv.constant0.triton_poi_fused__native_batch_norm_legit_no_training_add_relu_17:
	.zero		600
